//
// Generated by NVIDIA NVVM Compiler
//
// Compiler Build ID: CL-36424714
// Cuda compilation tools, release 13.0, V13.0.88
// Based on NVVM 20.0.0
//

.version 9.0
.target sm_100
.address_size 64

	// .globl	_Z5add1dPKfS0_Pf

.visible .entry _Z5add1dPKfS0_Pf(
	.param .u64 .ptr .align 1 _Z5add1dPKfS0_Pf_param_0,
	.param .u64 .ptr .align 1 _Z5add1dPKfS0_Pf_param_1,
	.param .u64 .ptr .align 1 _Z5add1dPKfS0_Pf_param_2
)
{
	.reg .b32 	%r<2>;
	.reg .b32 	%f<4>;
	.reg .b64 	%rd<11>;

	ld.param.u64 	%rd1, [_Z5add1dPKfS0_Pf_param_0];
	ld.param.u64 	%rd2, [_Z5add1dPKfS0_Pf_param_1];
	ld.param.u64 	%rd3, [_Z5add1dPKfS0_Pf_param_2];
	cvta.to.global.u64 	%rd4, %rd3;
	cvta.to.global.u64 	%rd5, %rd2;
	cvta.to.global.u64 	%rd6, %rd1;
	mov.u32 	%r1, %tid.x;
	mul.wide.u32 	%rd7, %r1, 4;
	add.s64 	%rd8, %rd6, %rd7;
	ld.global.f32 	%f1, [%rd8];
	add.s64 	%rd9, %rd5, %rd7;
	ld.global.f32 	%f2, [%rd9];
	add.f32 	%f3, %f1, %f2;
	add.s64 	%rd10, %rd4, %rd7;
	st.global.f32 	[%rd10], %f3;
	ret;

}


// ===== COMPILED SASS (sm_100) =====

	.target	sm_100

	.elftype	@"ET_EXEC"


//--------------------- .note.nv.tkinfo           --------------------------
	.section	.note.nv.tkinfo,"",@"SHT_NOTE"
	.sectionflags	@"SHF_NOTE_NV_TKINFO"
	.tkinfo
        /*0018*/ 	.word	0x00000002
        /*0030*/ 	.string	""
        /*0030*/ 	.string	"ptxas"
        /*0030*/ 	.string	"Cuda compilation tools, release 13.0, V13.0.88"
        /*0030*/ 	.string	"Build cuda_13.0.r13.0/compiler.36424714_0"
        /*0030*/ 	.string	"-arch sm_100 -m 64 "



//--------------------- .note.nv.cuinfo           --------------------------
	.section	.note.nv.cuinfo,"",@"SHT_NOTE"
	.sectionflags	@"SHF_NOTE_NV_CUINFO"
        /*0018*/ 	.short	0x0002
        /*001a*/ 	.short	0x0064
        /*001c*/ 	.short	0x0082
	.zero		2


//--------------------- .nv.info                  --------------------------
	.section	.nv.info,"",@"SHT_CUDA_INFO"
	.align	4


	//----- nvinfo : EIATTR_REGCOUNT
	.align		4
        /*0000*/ 	.byte	0x04, 0x2f
        /*0002*/ 	.short	(.L_1 - .L_0)
	.align		4
.L_0:
        /*0004*/ 	.word	index@(_Z5add1dPKfS0_Pf)
        /*0008*/ 	.word	0x0000000c


	//----- nvinfo : EIATTR_FRAME_SIZE
	.align		4
.L_1:
        /*000c*/ 	.byte	0x04, 0x11
        /*000e*/ 	.short	(.L_3 - .L_2)
	.align		4
.L_2:
        /*0010*/ 	.word	index@(_Z5add1dPKfS0_Pf)
        /*0014*/ 	.word	0x00000000


	//----- nvinfo : EIATTR_MIN_STACK_SIZE
	.align		4
.L_3:
        /*0018*/ 	.byte	0x04, 0x12
        /*001a*/ 	.short	(.L_5 - .L_4)
	.align		4
.L_4:
        /*001c*/ 	.word	index@(_Z5add1dPKfS0_Pf)
        /*0020*/ 	.word	0x00000000
.L_5:


//--------------------- .nv.compat                --------------------------
	.section	.nv.compat,"",@"SHT_CUDA_COMPAT_INFO"
	.align	4
        /*0000*/ 	.byte	0x02, 0x09, 0x00, 0x00, 0x02, 0x02, 0x01, 0x00, 0x02, 0x05, 0x05, 0x00, 0x03, 0x07, 0x01, 0x01
        /*0010*/ 	.byte	0x02, 0x03, 0x00, 0x00, 0x02, 0x06, 0x01, 0x00, 0x04, 0x0b, 0x08, 0x00, 0x09, 0x00, 0x00, 0x00
        /*0020*/ 	.byte	0x00, 0x00, 0x00, 0x00


//--------------------- .nv.info._Z5add1dPKfS0_Pf --------------------------
	.section	.nv.info._Z5add1dPKfS0_Pf,"",@"SHT_CUDA_INFO"
	.sectionflags	@""
	.align	4


	//----- nvinfo : EIATTR_CUDA_API_VERSION
	.align		4
        /*0000*/ 	.byte	0x04, 0x37
        /*0002*/ 	.short	(.L_7 - .L_6)
.L_6:
        /*0004*/ 	.word	0x00000082


	//----- nvinfo : EIATTR_KPARAM_INFO
	.align		4
.L_7:
        /*0008*/ 	.byte	0x04, 0x17
        /*000a*/ 	.short	(.L_9 - .L_8)
.L_8:
        /*000c*/ 	.word	0x00000000
        /*0010*/ 	.short	0x0002
        /*0012*/ 	.short	0x0010
        /*0014*/ 	.byte	0x00, 0xf5, 0x21, 0x00


	//----- nvinfo : EIATTR_KPARAM_INFO
	.align		4
.L_9:
        /*0018*/ 	.byte	0x04, 0x17
        /*001a*/ 	.short	(.L_11 - .L_10)
.L_10:
        /*001c*/ 	.word	0x00000000
        /*0020*/ 	.short	0x0001
        /*0022*/ 	.short	0x0008
        /*0024*/ 	.byte	0x00, 0xf5, 0x21, 0x00


	//----- nvinfo : EIATTR_KPARAM_INFO
	.align		4
.L_11:
        /*0028*/ 	.byte	0x04, 0x17
        /*002a*/ 	.short	(.L_13 - .L_12)
.L_12:
        /*002c*/ 	.word	0x00000000
        /*0030*/ 	.short	0x0000
        /*0032*/ 	.short	0x0000
        /*0034*/ 	.byte	0x00, 0xf5, 0x21, 0x00


	//----- nvinfo : EIATTR_SPARSE_MMA_MASK
	.align		4
.L_13:
        /*0038*/ 	.byte	0x03, 0x50
        /*003a*/ 	.short	0x0000


	//----- nvinfo : EIATTR_MAXREG_COUNT
	.align		4
        /*003c*/ 	.byte	0x03, 0x1b
        /*003e*/ 	.short	0x00ff


	//----- nvinfo : EIATTR_MERCURY_ISA_VERSION
	.align		4
        /*0040*/ 	.byte	0x03, 0x5f
        /*0042*/ 	.short	0x0101


	//----- nvinfo : EIATTR_VRC_CTA_INIT_COUNT
	.align		4
        /*0044*/ 	.byte	0x02, 0x4a
	.zero		1
	.zero		1


	//----- nvinfo : EIATTR_EXIT_INSTR_OFFSETS
	.align		4
        /*0048*/ 	.byte	0x04, 0x1c
        /*004a*/ 	.short	(.L_15 - .L_14)


	//   ....[0]....
.L_14:
        /*004c*/ 	.word	0x000000d0


	//----- nvinfo : EIATTR_CBANK_PARAM_SIZE
	.align		4
.L_15:
        /*0050*/ 	.byte	0x03, 0x19
        /*0052*/ 	.short	0x0018


	//----- nvinfo : EIATTR_PARAM_CBANK
	.align		4
        /*0054*/ 	.byte	0x04, 0x0a
        /*0056*/ 	.short	(.L_17 - .L_16)
	.align		4
.L_16:
        /*0058*/ 	.word	index@(.nv.constant0._Z5add1dPKfS0_Pf)
        /*005c*/ 	.short	0x0380
        /*005e*/ 	.short	0x0018


	//----- nvinfo : EIATTR_SW_WAR
	.align		4
.L_17:
        /*0060*/ 	.byte	0x04, 0x36
        /*0062*/ 	.short	(.L_19 - .L_18)
.L_18:
        /*0064*/ 	.word	0x00000008
.L_19:


//--------------------- .nv.callgraph             --------------------------
	.section	.nv.callgraph,"",@"SHT_CUDA_CALLGRAPH"
	.align	4
	.sectionentsize	8
	.align		4
        /*0000*/ 	.word	0x00000000
	.align		4
        /*0004*/ 	.word	0xffffffff
	.align		4
        /*0008*/ 	.word	0x00000000
	.align		4
        /*000c*/ 	.word	0xfffffffe
	.align		4
        /*0010*/ 	.word	0x00000000
	.align		4
        /*0014*/ 	.word	0xfffffffd
	.align		4
        /*0018*/ 	.word	0x00000000
	.align		4
        /*001c*/ 	.word	0xfffffffc


//--------------------- .text._Z5add1dPKfS0_Pf    --------------------------
	.section	.text._Z5add1dPKfS0_Pf,"ax",@progbits
	.align	128
        .global         _Z5add1dPKfS0_Pf
        .type           _Z5add1dPKfS0_Pf,@function
        .size           _Z5add1dPKfS0_Pf,(.L_x_1 - _Z5add1dPKfS0_Pf)
        .other          _Z5add1dPKfS0_Pf,@"STO_CUDA_ENTRY STV_DEFAULT"
_Z5add1dPKfS0_Pf:
.text._Z5add1dPKfS0_Pf:
[----:B------:R-:W-:Y:S01]  /*0000*/  LDC R1, c[0x0][0x37c] ;  /* 0x0000df00ff017b82 */ /* 0x000fe20000000800 */
[----:B------:R-:W0:Y:S07]  /*0010*/  S2R R9, SR_TID.X ;  /* 0x0000000000097919 */ /* 0x000e2e0000002100 */
[----:B------:R-:W0:Y:S01]  /*0020*/  LDC.64 R2, c[0x0][0x380] ;  /* 0x0000e000ff027b82 */ /* 0x000e220000000a00 */
[----:B------:R-:W1:Y:S07]  /*0030*/  LDCU.64 UR4, c[0x0][0x358] ;  /* 0x00006b00ff0477ac */ /* 0x000e6e0008000a00 */
[----:B------:R-:W2:Y:S08]  /*0040*/  LDC.64 R4, c[0x0][0x388] ;  /* 0x0000e200ff047b82 */ /* 0x000eb00000000a00 */
[----:B------:R-:W3:Y:S01]  /*0050*/  LDC.64 R6, c[0x0][0x390] ;  /* 0x0000e400ff067b82 */ /* 0x000ee20000000a00 */
[----:B0-----:R-:W-:-:S04]  /*0060*/  IMAD.WIDE.U32 R2, R9, 0x4, R2 ;  /* 0x0000000409027825 */ /* 0x001fc800078e0002 */
[C---:B--2---:R-:W-:Y:S02]  /*0070*/  IMAD.WIDE.U32 R4, R9.reuse, 0x4, R4 ;  /* 0x0000000409047825 */ /* 0x044fe400078e0004 */
[----:B-1----:R-:W2:Y:S04]  /*0080*/  LDG.E R2, desc[UR4][R2.64] ;  /* 0x0000000402027981 */ /* 0x002ea8000c1e1900 */
[----:B------:R-:W2:Y:S01]  /*0090*/  LDG.E R5, desc[UR4][R4.64] ;  /* 0x0000000404057981 */ /* 0x000ea2000c1e1900 */
[----:B---3--:R-:W-:-:S04]  /*00a0*/  IMAD.WIDE.U32 R6, R9, 0x4, R6 ;  /* 0x0000000409067825 */ /* 0x008fc800078e0006 */
[----:B--2---:R-:W-:-:S05]  /*00b0*/  FADD R9, R2, R5 ;  /* 0x0000000502097221 */ /* 0x004fca0000000000 */
[----:B------:R-:W-:Y:S01]  /*00c0*/  STG.E desc[UR4][R6.64], R9 ;  /* 0x0000000906007986 */ /* 0x000fe2000c101904 */
[----:B------:R-:W-:Y:S05]  /*00d0*/  EXIT ;  /* 0x000000000000794d */ /* 0x000fea0003800000 */
.L_x_0:
[----:B------:R-:W-:-:S00]  /*00e0*/  BRA `(.L_x_0) ;  /* 0xfffffffc00fc7947 */ /* 0x000fc0000383ffff */
[----:B------:R-:W-:-:S00]  /*00f0*/  NOP ;  /* 0x0000000000007918 */ /* 0x000fc00000000000 */
        /* <DEDUP_REMOVED lines=8> */
.L_x_1:


//--------------------- .nv.shared.reserved.0     --------------------------
	.section	.nv.shared.reserved.0,"aw",@nobits
	.weak		__nv_reservedSMEM_offset_0_alias
	.size		__nv_reservedSMEM_offset_0_alias, 0, 64
	.other		__nv_reservedSMEM_offset_0_alias,@"STO_CUDA_RESERVED_SHARED STV_DEFAULT"
__nv_reservedSMEM_offset_0_alias:
	.zero		0
	.zero		64


//--------------------- .nv.constant0._Z5add1dPKfS0_Pf --------------------------
	.section	.nv.constant0._Z5add1dPKfS0_Pf,"a",@progbits
	.sectionflags	@""
	.align	4
.nv.constant0._Z5add1dPKfS0_Pf:
	.zero		920


//--------------------- SYMBOLS --------------------------

	.type		.nv.reservedSmem.offset0,@object
	.size		.nv.reservedSmem.offset0,0x4
